//
// Generated by NVIDIA NVVM Compiler
//
// Compiler Build ID: CL-36424714
// Cuda compilation tools, release 13.0, V13.0.88
// Based on NVVM 20.0.0
//

.version 9.0
.target sm_100
.address_size 64

	// .globl	_Z6kernelPfS_S_i

.visible .entry _Z6kernelPfS_S_i(
	.param .u64 .ptr .align 1 _Z6kernelPfS_S_i_param_0,
	.param .u64 .ptr .align 1 _Z6kernelPfS_S_i_param_1,
	.param .u64 .ptr .align 1 _Z6kernelPfS_S_i_param_2,
	.param .u32 _Z6kernelPfS_S_i_param_3
)
{
	.reg .pred 	%p<10>;
	.reg .b32 	%r<37>;
	.reg .b32 	%f<68>;
	.reg .b64 	%rd<67>;

	ld.param.u64 	%rd14, [_Z6kernelPfS_S_i_param_0];
	ld.param.u64 	%rd15, [_Z6kernelPfS_S_i_param_1];
	ld.param.u32 	%r17, [_Z6kernelPfS_S_i_param_3];
	cvta.to.global.u64 	%rd1, %rd15;
	cvta.to.global.u64 	%rd2, %rd14;
	mov.u32 	%r18, %ctaid.y;
	mov.u32 	%r19, %tid.y;
	mad.lo.s32 	%r1, %r18, 20, %r19;
	mov.u32 	%r20, %ctaid.x;
	mov.u32 	%r21, %tid.x;
	mad.lo.s32 	%r2, %r20, 20, %r21;
	setp.lt.s32 	%p1, %r17, 1;
	mov.f32 	%f67, 0f00000000;
	@%p1 bra 	$L__BB0_12;
	mul.lo.s32 	%r3, %r17, %r1;
	and.b32  	%r4, %r17, 7;
	setp.lt.u32 	%p2, %r17, 8;
	mov.f32 	%f67, 0f00000000;
	mov.b32 	%r35, 0;
	@%p2 bra 	$L__BB0_4;
	and.b32  	%r35, %r17, 2147483640;
	neg.s32 	%r33, %r35;
	mul.wide.u32 	%rd16, %r17, 4;
	add.s64 	%rd3, %rd1, %rd16;
	mul.wide.u32 	%rd17, %r17, 8;
	add.s64 	%rd4, %rd1, %rd17;
	mul.wide.u32 	%rd18, %r17, 12;
	add.s64 	%rd5, %rd1, %rd18;
	mul.wide.u32 	%rd19, %r17, 16;
	add.s64 	%rd6, %rd1, %rd19;
	mul.wide.u32 	%rd20, %r17, 20;
	add.s64 	%rd7, %rd1, %rd20;
	mul.wide.u32 	%rd21, %r17, 24;
	add.s64 	%rd8, %rd1, %rd21;
	mul.wide.u32 	%rd22, %r17, 28;
	add.s64 	%rd9, %rd1, %rd22;
	mul.wide.u32 	%rd23, %r3, 4;
	add.s64 	%rd24, %rd23, %rd2;
	add.s64 	%rd66, %rd24, 16;
	mov.f32 	%f67, 0f00000000;
	mov.u32 	%r32, %r2;
$L__BB0_3:
	.pragma "nounroll";
	mul.wide.s32 	%rd25, %r32, 4;
	add.s64 	%rd26, %rd3, %rd25;
	add.s64 	%rd27, %rd4, %rd25;
	add.s64 	%rd28, %rd5, %rd25;
	add.s64 	%rd29, %rd6, %rd25;
	add.s64 	%rd30, %rd7, %rd25;
	add.s64 	%rd31, %rd8, %rd25;
	add.s64 	%rd32, %rd9, %rd25;
	add.s64 	%rd33, %rd1, %rd25;
	ld.global.f32 	%f17, [%rd66+-16];
	ld.global.f32 	%f18, [%rd33];
	fma.rn.f32 	%f19, %f17, %f18, %f67;
	ld.global.f32 	%f20, [%rd66+-12];
	ld.global.f32 	%f21, [%rd26];
	fma.rn.f32 	%f22, %f20, %f21, %f19;
	ld.global.f32 	%f23, [%rd66+-8];
	ld.global.f32 	%f24, [%rd27];
	fma.rn.f32 	%f25, %f23, %f24, %f22;
	ld.global.f32 	%f26, [%rd66+-4];
	ld.global.f32 	%f27, [%rd28];
	fma.rn.f32 	%f28, %f26, %f27, %f25;
	ld.global.f32 	%f29, [%rd66];
	ld.global.f32 	%f30, [%rd29];
	fma.rn.f32 	%f31, %f29, %f30, %f28;
	ld.global.f32 	%f32, [%rd66+4];
	ld.global.f32 	%f33, [%rd30];
	fma.rn.f32 	%f34, %f32, %f33, %f31;
	ld.global.f32 	%f35, [%rd66+8];
	ld.global.f32 	%f36, [%rd31];
	fma.rn.f32 	%f37, %f35, %f36, %f34;
	ld.global.f32 	%f38, [%rd66+12];
	ld.global.f32 	%f39, [%rd32];
	fma.rn.f32 	%f67, %f38, %f39, %f37;
	add.s32 	%r33, %r33, 8;
	shl.b32 	%r23, %r17, 3;
	add.s32 	%r32, %r32, %r23;
	add.s64 	%rd66, %rd66, 32;
	setp.ne.s32 	%p3, %r33, 0;
	@%p3 bra 	$L__BB0_3;
$L__BB0_4:
	setp.eq.s32 	%p4, %r4, 0;
	@%p4 bra 	$L__BB0_12;
	and.b32  	%r12, %r17, 3;
	setp.lt.u32 	%p5, %r4, 4;
	@%p5 bra 	$L__BB0_7;
	add.s32 	%r24, %r35, %r3;
	mul.wide.u32 	%rd34, %r24, 4;
	add.s64 	%rd35, %rd2, %rd34;
	ld.global.f32 	%f41, [%rd35];
	mad.lo.s32 	%r25, %r35, %r17, %r2;
	mul.wide.s32 	%rd36, %r25, 4;
	add.s64 	%rd37, %rd1, %rd36;
	ld.global.f32 	%f42, [%rd37];
	fma.rn.f32 	%f43, %f41, %f42, %f67;
	cvt.u64.u32 	%rd38, %r3;
	cvt.u64.u32 	%rd39, %r35;
	add.s64 	%rd40, %rd39, %rd38;
	shl.b64 	%rd41, %rd40, 2;
	add.s64 	%rd42, %rd2, %rd41;
	ld.global.f32 	%f44, [%rd42+4];
	mul.wide.u32 	%rd43, %r17, 4;
	add.s64 	%rd44, %rd37, %rd43;
	ld.global.f32 	%f45, [%rd44];
	fma.rn.f32 	%f46, %f44, %f45, %f43;
	ld.global.f32 	%f47, [%rd42+8];
	add.s64 	%rd45, %rd44, %rd43;
	ld.global.f32 	%f48, [%rd45];
	fma.rn.f32 	%f49, %f47, %f48, %f46;
	ld.global.f32 	%f50, [%rd42+12];
	add.s64 	%rd46, %rd45, %rd43;
	ld.global.f32 	%f51, [%rd46];
	fma.rn.f32 	%f67, %f50, %f51, %f49;
	add.s32 	%r35, %r35, 4;
$L__BB0_7:
	setp.eq.s32 	%p6, %r12, 0;
	@%p6 bra 	$L__BB0_12;
	setp.eq.s32 	%p7, %r12, 1;
	@%p7 bra 	$L__BB0_10;
	add.s32 	%r26, %r35, %r3;
	mul.wide.u32 	%rd47, %r26, 4;
	add.s64 	%rd48, %rd2, %rd47;
	ld.global.f32 	%f53, [%rd48];
	mad.lo.s32 	%r27, %r35, %r17, %r2;
	mul.wide.s32 	%rd49, %r27, 4;
	add.s64 	%rd50, %rd1, %rd49;
	ld.global.f32 	%f54, [%rd50];
	fma.rn.f32 	%f55, %f53, %f54, %f67;
	cvt.u64.u32 	%rd51, %r3;
	cvt.u64.u32 	%rd52, %r35;
	add.s64 	%rd53, %rd52, %rd51;
	shl.b64 	%rd54, %rd53, 2;
	add.s64 	%rd55, %rd2, %rd54;
	ld.global.f32 	%f56, [%rd55+4];
	mul.wide.u32 	%rd56, %r17, 4;
	add.s64 	%rd57, %rd50, %rd56;
	ld.global.f32 	%f57, [%rd57];
	fma.rn.f32 	%f67, %f56, %f57, %f55;
	add.s32 	%r35, %r35, 2;
$L__BB0_10:
	and.b32  	%r28, %r17, 1;
	setp.eq.b32 	%p8, %r28, 1;
	not.pred 	%p9, %p8;
	@%p9 bra 	$L__BB0_12;
	add.s32 	%r29, %r35, %r3;
	mul.wide.u32 	%rd58, %r29, 4;
	add.s64 	%rd59, %rd2, %rd58;
	ld.global.f32 	%f58, [%rd59];
	mad.lo.s32 	%r30, %r35, %r17, %r2;
	mul.wide.s32 	%rd60, %r30, 4;
	add.s64 	%rd61, %rd1, %rd60;
	ld.global.f32 	%f59, [%rd61];
	fma.rn.f32 	%f67, %f58, %f59, %f67;
$L__BB0_12:
	ld.param.u64 	%rd65, [_Z6kernelPfS_S_i_param_2];
	cvta.to.global.u64 	%rd62, %rd65;
	mad.lo.s32 	%r31, %r17, %r1, %r2;
	mul.wide.s32 	%rd63, %r31, 4;
	add.s64 	%rd64, %rd62, %rd63;
	st.global.f32 	[%rd64], %f67;
	ret;

}


// ===== COMPILED SASS (sm_100) =====

	.target	sm_100

	.elftype	@"ET_EXEC"


//--------------------- .note.nv.tkinfo           --------------------------
	.section	.note.nv.tkinfo,"",@"SHT_NOTE"
	.sectionflags	@"SHF_NOTE_NV_TKINFO"
	.tkinfo
        /*0018*/ 	.word	0x00000002
        /*0030*/ 	.string	""
        /*0030*/ 	.string	"ptxas"
        /*0030*/ 	.string	"Cuda compilation tools, release 13.0, V13.0.88"
        /*0030*/ 	.string	"Build cuda_13.0.r13.0/compiler.36424714_0"
        /*0030*/ 	.string	"-arch sm_100 -m 64 "



//--------------------- .note.nv.cuinfo           --------------------------
	.section	.note.nv.cuinfo,"",@"SHT_NOTE"
	.sectionflags	@"SHF_NOTE_NV_CUINFO"
        /*0018*/ 	.short	0x0002
        /*001a*/ 	.short	0x0064
        /*001c*/ 	.short	0x0082
	.zero		2


//--------------------- .nv.info                  --------------------------
	.section	.nv.info,"",@"SHT_CUDA_INFO"
	.align	4


	//----- nvinfo : EIATTR_REGCOUNT
	.align		4
        /*0000*/ 	.byte	0x04, 0x2f
        /*0002*/ 	.short	(.L_1 - .L_0)
	.align		4
.L_0:
        /*0004*/ 	.word	index@(_Z6kernelPfS_S_i)
        /*0008*/ 	.word	0x0000001e


	//----- nvinfo : EIATTR_FRAME_SIZE
	.align		4
.L_1:
        /*000c*/ 	.byte	0x04, 0x11
        /*000e*/ 	.short	(.L_3 - .L_2)
	.align		4
.L_2:
        /*0010*/ 	.word	index@(_Z6kernelPfS_S_i)
        /*0014*/ 	.word	0x00000000


	//----- nvinfo : EIATTR_MIN_STACK_SIZE
	.align		4
.L_3:
        /*0018*/ 	.byte	0x04, 0x12
        /*001a*/ 	.short	(.L_5 - .L_4)
	.align		4
.L_4:
        /*001c*/ 	.word	index@(_Z6kernelPfS_S_i)
        /*0020*/ 	.word	0x00000000
.L_5:


//--------------------- .nv.compat                --------------------------
	.section	.nv.compat,"",@"SHT_CUDA_COMPAT_INFO"
	.align	4
        /*0000*/ 	.byte	0x02, 0x09, 0x00, 0x00, 0x02, 0x02, 0x01, 0x00, 0x02, 0x05, 0x05, 0x00, 0x03, 0x07, 0x01, 0x01
        /*0010*/ 	.byte	0x02, 0x03, 0x00, 0x00, 0x02, 0x06, 0x01, 0x00, 0x04, 0x0b, 0x08, 0x00, 0x09, 0x00, 0x00, 0x00
        /*0020*/ 	.byte	0x00, 0x00, 0x00, 0x00


//--------------------- .nv.info._Z6kernelPfS_S_i --------------------------
	.section	.nv.info._Z6kernelPfS_S_i,"",@"SHT_CUDA_INFO"
	.sectionflags	@""
	.align	4


	//----- nvinfo : EIATTR_CUDA_API_VERSION
	.align		4
        /*0000*/ 	.byte	0x04, 0x37
        /*0002*/ 	.short	(.L_7 - .L_6)
.L_6:
        /*0004*/ 	.word	0x00000082


	//----- nvinfo : EIATTR_KPARAM_INFO
	.align		4
.L_7:
        /*0008*/ 	.byte	0x04, 0x17
        /*000a*/ 	.short	(.L_9 - .L_8)
.L_8:
        /*000c*/ 	.word	0x00000000
        /*0010*/ 	.short	0x0003
        /*0012*/ 	.short	0x0018
        /*0014*/ 	.byte	0x00, 0xf0, 0x11, 0x00


	//----- nvinfo : EIATTR_KPARAM_INFO
	.align		4
.L_9:
        /*0018*/ 	.byte	0x04, 0x17
        /*001a*/ 	.short	(.L_11 - .L_10)
.L_10:
        /*001c*/ 	.word	0x00000000
        /*0020*/ 	.short	0x0002
        /*0022*/ 	.short	0x0010
        /*0024*/ 	.byte	0x00, 0xf5, 0x21, 0x00


	//----- nvinfo : EIATTR_KPARAM_INFO
	.align		4
.L_11:
        /*0028*/ 	.byte	0x04, 0x17
        /*002a*/ 	.short	(.L_13 - .L_12)
.L_12:
        /*002c*/ 	.word	0x00000000
        /*0030*/ 	.short	0x0001
        /*0032*/ 	.short	0x0008
        /*0034*/ 	.byte	0x00, 0xf5, 0x21, 0x00


	//----- nvinfo : EIATTR_KPARAM_INFO
	.align		4
.L_13:
        /*0038*/ 	.byte	0x04, 0x17
        /*003a*/ 	.short	(.L_15 - .L_14)
.L_14:
        /*003c*/ 	.word	0x00000000
        /*0040*/ 	.short	0x0000
        /*0042*/ 	.short	0x0000
        /*0044*/ 	.byte	0x00, 0xf5, 0x21, 0x00


	//----- nvinfo : EIATTR_SPARSE_MMA_MASK
	.align		4
.L_15:
        /*0048*/ 	.byte	0x03, 0x50
        /*004a*/ 	.short	0x0000


	//----- nvinfo : EIATTR_MAXREG_COUNT
	.align		4
        /*004c*/ 	.byte	0x03, 0x1b
        /*004e*/ 	.short	0x00ff


	//----- nvinfo : EIATTR_MERCURY_ISA_VERSION
	.align		4
        /*0050*/ 	.byte	0x03, 0x5f
        /*0052*/ 	.short	0x0101


	//----- nvinfo : EIATTR_VRC_CTA_INIT_COUNT
	.align		4
        /*0054*/ 	.byte	0x02, 0x4a
	.zero		1
	.zero		1


	//----- nvinfo : EIATTR_EXIT_INSTR_OFFSETS
	.align		4
        /*0058*/ 	.byte	0x04, 0x1c
        /*005a*/ 	.short	(.L_17 - .L_16)


	//   ....[0]....
.L_16:
        /*005c*/ 	.word	0x00000a90


	//----- nvinfo : EIATTR_CBANK_PARAM_SIZE
	.align		4
.L_17:
        /*0060*/ 	.byte	0x03, 0x19
        /*0062*/ 	.short	0x001c


	//----- nvinfo : EIATTR_PARAM_CBANK
	.align		4
        /*0064*/ 	.byte	0x04, 0x0a
        /*0066*/ 	.short	(.L_19 - .L_18)
	.align		4
.L_18:
        /*0068*/ 	.word	index@(.nv.constant0._Z6kernelPfS_S_i)
        /*006c*/ 	.short	0x0380
        /*006e*/ 	.short	0x001c


	//----- nvinfo : EIATTR_SW_WAR
	.align		4
.L_19:
        /*0070*/ 	.byte	0x04, 0x36
        /*0072*/ 	.short	(.L_21 - .L_20)
.L_20:
        /*0074*/ 	.word	0x00000008
.L_21:


//--------------------- .nv.callgraph             --------------------------
	.section	.nv.callgraph,"",@"SHT_CUDA_CALLGRAPH"
	.align	4
	.sectionentsize	8
	.align		4
        /*0000*/ 	.word	0x00000000
	.align		4
        /*0004*/ 	.word	0xffffffff
	.align		4
        /*0008*/ 	.word	0x00000000
	.align		4
        /*000c*/ 	.word	0xfffffffe
	.align		4
        /*0010*/ 	.word	0x00000000
	.align		4
        /*0014*/ 	.word	0xfffffffd
	.align		4
        /*0018*/ 	.word	0x00000000
	.align		4
        /*001c*/ 	.word	0xfffffffc


//--------------------- .text._Z6kernelPfS_S_i    --------------------------
	.section	.text._Z6kernelPfS_S_i,"ax",@progbits
	.align	128
        .global         _Z6kernelPfS_S_i
        .type           _Z6kernelPfS_S_i,@function
        .size           _Z6kernelPfS_S_i,(.L_x_5 - _Z6kernelPfS_S_i)
        .other          _Z6kernelPfS_S_i,@"STO_CUDA_ENTRY STV_DEFAULT"
_Z6kernelPfS_S_i:
.text._Z6kernelPfS_S_i:
[----:B------:R-:W-:Y:S01]  /*0000*/  LDC R1, c[0x0][0x37c] ;  /* 0x0000df00ff017b82 */ /* 0x000fe20000000800 */
[----:B------:R-:W0:Y:S01]  /*0010*/  S2R R0, SR_CTAID.Y ;  /* 0x0000000000007919 */ /* 0x000e220000002600 */
[----:B------:R-:W1:Y:S01]  /*0020*/  LDCU UR18, c[0x0][0x398] ;  /* 0x00007300ff1277ac */ /* 0x000e620008000800 */
[----:B------:R-:W-:Y:S01]  /*0030*/  HFMA2 R12, -RZ, RZ, 0, 0 ;  /* 0x00000000ff0c7431 */ /* 0x000fe200000001ff */
[----:B------:R-:W0:Y:S01]  /*0040*/  S2R R3, SR_TID.Y ;  /* 0x0000000000037919 */ /* 0x000e220000002200 */
[----:B------:R-:W2:Y:S01]  /*0050*/  LDCU.64 UR16, c[0x0][0x358] ;  /* 0x00006b00ff1077ac */ /* 0x000ea20008000a00 */
[----:B------:R-:W3:Y:S01]  /*0060*/  S2R R13, SR_CTAID.X ;  /* 0x00000000000d7919 */ /* 0x000ee20000002500 */
[----:B------:R-:W3:Y:S01]  /*0070*/  S2R R2, SR_TID.X ;  /* 0x0000000000027919 */ /* 0x000ee20000002100 */
[----:B-1----:R-:W-:Y:S01]  /*0080*/  UISETP.GE.AND UP0, UPT, UR18, 0x1, UPT ;  /* 0x000000011200788c */ /* 0x002fe2000bf06270 */
[----:B0-----:R-:W-:Y:S02]  /*0090*/  IMAD R0, R0, 0x14, R3 ;  /* 0x0000001400007824 */ /* 0x001fe400078e0203 */
[----:B---3--:R-:W-:-:S06]  /*00a0*/  IMAD R13, R13, 0x14, R2 ;  /* 0x000000140d0d7824 */ /* 0x008fcc00078e0202 */
[----:B--2---:R-:W-:Y:S05]  /*00b0*/  BRA.U !UP0, `(.L_x_0) ;  /* 0x0000000908647547 */ /* 0x004fea000b800000 */
[----:B------:R-:W-:Y:S02]  /*00c0*/  UISETP.GE.U32.AND UP1, UPT, UR18, 0x8, UPT ;  /* 0x000000081200788c */ /* 0x000fe4000bf26070 */
[----:B------:R-:W-:Y:S01]  /*00d0*/  IMAD R5, R0, UR18, RZ ;  /* 0x0000001200057c24 */ /* 0x000fe2000f8e02ff */
[----:B------:R-:W-:Y:S01]  /*00e0*/  ULOP3.LUT UR19, UR18, 0x7, URZ, 0xc0, !UPT ;  /* 0x0000000712137892 */ /* 0x000fe2000f8ec0ff */
[----:B------:R-:W-:Y:S01]  /*00f0*/  MOV R12, RZ ;  /* 0x000000ff000c7202 */ /* 0x000fe20000000f00 */
[----:B------:R-:W-:Y:S02]  /*0100*/  UMOV UR4, URZ ;  /* 0x000000ff00047c82 */ /* 0x000fe40008000000 */
[----:B------:R-:W-:Y:S02]  /*0110*/  UISETP.NE.AND UP0, UPT, UR19, URZ, UPT ;  /* 0x000000ff1300728c */ /* 0x000fe4000bf05270 */
[----:B------:R-:W-:Y:S09]  /*0120*/  BRA.U !UP1, `(.L_x_1) ;  /* 0x0000000509087547 */ /* 0x000ff2000b800000 */
[----:B------:R-:W0:Y:S01]  /*0130*/  LDCU.128 UR20, c[0x0][0x380] ;  /* 0x00007000ff1477ac */ /* 0x000e220008000c00 */
[----:B------:R-:W-:Y:S02]  /*0140*/  MOV R12, RZ ;  /* 0x000000ff000c7202 */ /* 0x000fe40000000f00 */
[----:B------:R-:W-:Y:S01]  /*0150*/  MOV R14, R13 ;  /* 0x0000000d000e7202 */ /* 0x000fe20000000f00 */
[----:B------:R-:W-:-:S04]  /*0160*/  ULOP3.LUT UR4, UR18, 0x7ffffff8, URZ, 0xc0, !UPT ;  /* 0x7ffffff812047892 */ /* 0x000fc8000f8ec0ff */
[----:B------:R-:W-:Y:S01]  /*0170*/  UIADD3 UR5, UPT, UPT, -UR4, URZ, URZ ;  /* 0x000000ff04057290 */ /* 0x000fe2000fffe1ff */
[----:B0-----:R-:W-:Y:S01]  /*0180*/  MOV R2, UR20 ;  /* 0x0000001400027c02 */ /* 0x001fe20008000f00 */
[----:B------:R-:W-:Y:S01]  /*0190*/  UIMAD.WIDE.U32 UR6, UR18, 0xc, UR22 ;  /* 0x0000000c120678a5 */ /* 0x000fe2000f8e0016 */
[----:B------:R-:W-:Y:S01]  /*01a0*/  MOV R3, UR21 ;  /* 0x0000001500037c02 */ /* 0x000fe20008000f00 */
[----:B------:R-:W-:Y:S02]  /*01b0*/  UIMAD.WIDE.U32 UR8, UR18, 0x10, UR22 ;  /* 0x00000010120878a5 */ /* 0x000fe4000f8e0016 */
[----:B------:R-:W-:Y:S01]  /*01c0*/  UIMAD.WIDE.U32 UR10, UR18, 0x14, UR22 ;  /* 0x00000014120a78a5 */ /* 0x000fe2000f8e0016 */
[----:B------:R-:W-:Y:S01]  /*01d0*/  IMAD.WIDE.U32 R2, R5, 0x4, R2 ;  /* 0x0000000405027825 */ /* 0x000fe200078e0002 */
[----:B------:R-:W-:Y:S02]  /*01e0*/  UIMAD.WIDE.U32 UR12, UR18, 0x18, UR22 ;  /* 0x00000018120c78a5 */ /* 0x000fe4000f8e0016 */
[----:B------:R-:W-:Y:S01]  /*01f0*/  UIMAD.WIDE.U32 UR14, UR18, 0x1c, UR22 ;  /* 0x0000001c120e78a5 */ /* 0x000fe2000f8e0016 */
[----:B------:R-:W-:-:S04]  /*0200*/  IADD3 R2, P0, PT, R2, 0x10, RZ ;  /* 0x0000001002027810 */ /* 0x000fc80007f1e0ff */
[----:B------:R-:W-:-:S09]  /*0210*/  IADD3.X R3, PT, PT, RZ, R3, RZ, P0, !PT ;  /* 0x00000003ff037210 */ /* 0x000fd200007fe4ff */
.L_x_2:
[----:B------:R-:W-:Y:S01]  /*0220*/  HFMA2 R23, -RZ, RZ, 0, 2.384185791015625e-07 ;  /* 0x00000004ff177431 */ /* 0x000fe200000001ff */
[----:B------:R-:W-:Y:S01]  /*0230*/  UIMAD.WIDE.U32 UR24, UR18, 0x4, UR22 ;  /* 0x00000004121878a5 */ /* 0x000fe2000f8e0016 */
[----:B------:R-:W2:Y:S01]  /*0240*/  LDG.E R21, desc[UR16][R2.64+-0x10] ;  /* 0xfffff01002157981 */ /* 0x000ea2000c1e1900 */
[----:B------:R-:W-:Y:S01]  /*0250*/  UIMAD.WIDE.U32 UR20, UR18, 0x8, UR22 ;  /* 0x00000008121478a5 */ /* 0x000fe2000f8e0016 */
[----:B------:R-:W-:Y:S02]  /*0260*/  IMAD.MOV.U32 R11, RZ, RZ, 0x4 ;  /* 0x00000004ff0b7424 */ /* 0x000fe400078e00ff */
[----:B------:R-:W-:Y:S01]  /*0270*/  HFMA2 R7, -RZ, RZ, 0, 2.384185791015625e-07 ;  /* 0x00000004ff077431 */ /* 0x000fe200000001ff */
[----:B------:R-:W3:Y:S01]  /*0280*/  LDG.E R19, desc[UR16][R2.64+-0xc] ;  /* 0xfffff41002137981 */ /* 0x000ee2000c1e1900 */
[----:B------:R-:W-:Y:S02]  /*0290*/  MOV R8, UR24 ;  /* 0x0000001800087c02 */ /* 0x000fe40008000f00 */
[----:B------:R-:W-:Y:S01]  /*02a0*/  MOV R9, UR25 ;  /* 0x0000001900097c02 */ /* 0x000fe20008000f00 */
[C---:B------:R-:W-:Y:S01]  /*02b0*/  IMAD.WIDE R22, R14.reuse, R23, UR22 ;  /* 0x000000160e167e25 */ /* 0x040fe2000f8e0217 */
[----:B------:R-:W-:Y:S01]  /*02c0*/  MOV R24, UR20 ;  /* 0x0000001400187c02 */ /* 0x000fe20008000f00 */
[----:B------:R-:W4:Y:S01]  /*02d0*/  LDG.E R17, desc[UR16][R2.64+-0x8] ;  /* 0xfffff81002117981 */ /* 0x000f22000c1e1900 */
[----:B------:R-:W-:Y:S01]  /*02e0*/  MOV R25, UR21 ;  /* 0x0000001500197c02 */ /* 0x000fe20008000f00 */
[----:B------:R-:W-:-:S02]  /*02f0*/  IMAD.WIDE R8, R14, 0x4, R8 ;  /* 0x000000040e087825 */ /* 0x000fc400078e0208 */
[----:B------:R-:W2:Y:S02]  /*0300*/  LDG.E R22, desc[UR16][R22.64] ;  /* 0x0000001016167981 */ /* 0x000ea4000c1e1900 */
[C---:B------:R-:W-:Y:S01]  /*0310*/  IMAD.WIDE R24, R14.reuse, 0x4, R24 ;  /* 0x000000040e187825 */ /* 0x040fe200078e0218 */
[----:B------:R-:W-:Y:S01]  /*0320*/  MOV R5, 0x4 ;  /* 0x0000000400057802 */ /* 0x000fe20000000f00 */
[----:B------:R0:W3:Y:S02]  /*0330*/  LDG.E R20, desc[UR16][R8.64] ;  /* 0x0000001008147981 */ /* 0x0000e4000c1e1900 */
[C---:B------:R-:W-:Y:S02]  /*0340*/  IMAD.WIDE R10, R14.reuse, R11, UR6 ;  /* 0x000000060e0a7e25 */ /* 0x040fe4000f8e020b */
[----:B------:R-:W4:Y:S02]  /*0350*/  LDG.E R18, desc[UR16][R24.64] ;  /* 0x0000001018127981 */ /* 0x000f24000c1e1900 */
[----:B------:R-:W-:-:S04]  /*0360*/  IMAD.WIDE R4, R14, R5, UR8 ;  /* 0x000000080e047e25 */ /* 0x000fc8000f8e0205 */
[----:B------:R-:W-:Y:S01]  /*0370*/  HFMA2 R27, -RZ, RZ, 0, 2.384185791015625e-07 ;  /* 0x00000004ff1b7431 */ /* 0x000fe200000001ff */
[----:B------:R1:W5:Y:S01]  /*0380*/  LDG.E R16, desc[UR16][R10.64] ;  /* 0x000000100a107981 */ /* 0x000362000c1e1900 */
[----:B0-----:R-:W-:-:S03]  /*0390*/  MOV R9, 0x4 ;  /* 0x0000000400097802 */ /* 0x001fc60000000f00 */
[----:B------:R-:W5:Y:S01]  /*03a0*/  LDG.E R15, desc[UR16][R2.64+-0x4] ;  /* 0xfffffc10020f7981 */ /* 0x000f62000c1e1900 */
[----:B------:R-:W-:-:S03]  /*03b0*/  IMAD.WIDE R6, R14, R7, UR10 ;  /* 0x0000000a0e067e25 */ /* 0x000fc6000f8e0207 */
[----:B------:R0:W5:Y:S01]  /*03c0*/  LDG.E R4, desc[UR16][R4.64] ;  /* 0x0000001004047981 */ /* 0x000162000c1e1900 */
[----:B------:R-:W-:-:S03]  /*03d0*/  IMAD.WIDE R8, R14, R9, UR12 ;  /* 0x0000000c0e087e25 */ /* 0x000fc6000f8e0209 */
[----:B------:R-:W5:Y:S01]  /*03e0*/  LDG.E R23, desc[UR16][R2.64] ;  /* 0x0000001002177981 */ /* 0x000f62000c1e1900 */
[----:B-1----:R-:W-:-:S03]  /*03f0*/  IMAD.WIDE R10, R14, R27, UR14 ;  /* 0x0000000e0e0a7e25 */ /* 0x002fc6000f8e021b */
[----:B------:R-:W5:Y:S04]  /*0400*/  LDG.E R7, desc[UR16][R6.64] ;  /* 0x0000001006077981 */ /* 0x000f68000c1e1900 */
[----:B------:R-:W5:Y:S04]  /*0410*/  LDG.E R24, desc[UR16][R2.64+0x4] ;  /* 0x0000041002187981 */ /* 0x000f68000c1e1900 */
[----:B------:R-:W5:Y:S04]  /*0420*/  LDG.E R8, desc[UR16][R8.64] ;  /* 0x0000001008087981 */ /* 0x000f68000c1e1900 */
[----:B------:R-:W5:Y:S04]  /*0430*/  LDG.E R25, desc[UR16][R2.64+0x8] ;  /* 0x0000081002197981 */ /* 0x000f68000c1e1900 */
[----:B------:R-:W5:Y:S04]  /*0440*/  LDG.E R10, desc[UR16][R10.64] ;  /* 0x000000100a0a7981 */ /* 0x000f68000c1e1900 */
[----:B------:R1:W5:Y:S01]  /*0450*/  LDG.E R27, desc[UR16][R2.64+0xc] ;  /* 0x00000c10021b7981 */ /* 0x000362000c1e1900 */
[----:B------:R-:W-:-:S04]  /*0460*/  UIADD3 UR5, UPT, UPT, UR5, 0x8, URZ ;  /* 0x0000000805057890 */ /* 0x000fc8000fffe0ff */
[----:B------:R-:W-:Y:S01]  /*0470*/  UISETP.NE.AND UP1, UPT, UR5, URZ, UPT ;  /* 0x000000ff0500728c */ /* 0x000fe2000bf25270 */
[----:B0-----:R-:W-:Y:S02]  /*0480*/  MOV R5, UR18 ;  /* 0x0000001200057c02 */ /* 0x001fe40008000f00 */
[----:B-1----:R-:W-:Y:S02]  /*0490*/  IADD3 R2, P0, PT, R2, 0x20, RZ ;  /* 0x0000002002027810 */ /* 0x002fe40007f1e0ff */
[----:B------:R-:W-:Y:S02]  /*04a0*/  LEA R14, R5, R14, 0x3 ;  /* 0x0000000e050e7211 */ /* 0x000fe400078e18ff */
[----:B------:R-:W-:Y:S01]  /*04b0*/  IADD3.X R3, PT, PT, RZ, R3, RZ, P0, !PT ;  /* 0x00000003ff037210 */ /* 0x000fe200007fe4ff */
[----:B--2---:R-:W-:-:S04]  /*04c0*/  FFMA R22, R21, R22, R12 ;  /* 0x0000001615167223 */ /* 0x004fc8000000000c */
[----:B---3--:R-:W-:-:S04]  /*04d0*/  FFMA R20, R19, R20, R22 ;  /* 0x0000001413147223 */ /* 0x008fc80000000016 */
[----:B----4-:R-:W-:-:S04]  /*04e0*/  FFMA R18, R17, R18, R20 ;  /* 0x0000001211127223 */ /* 0x010fc80000000014 */
[----:B-----5:R-:W-:-:S04]  /*04f0*/  FFMA R16, R15, R16, R18 ;  /* 0x000000100f107223 */ /* 0x020fc80000000012 */
[----:B------:R-:W-:-:S04]  /*0500*/  FFMA R23, R23, R4, R16 ;  /* 0x0000000417177223 */ /* 0x000fc80000000010 */
[----:B------:R-:W-:-:S04]  /*0510*/  FFMA R24, R24, R7, R23 ;  /* 0x0000000718187223 */ /* 0x000fc80000000017 */
[----:B------:R-:W-:-:S04]  /*0520*/  FFMA R8, R25, R8, R24 ;  /* 0x0000000819087223 */ /* 0x000fc80000000018 */
[----:B------:R-:W-:Y:S01]  /*0530*/  FFMA R12, R27, R10, R8 ;  /* 0x0000000a1b0c7223 */ /* 0x000fe20000000008 */
[----:B------:R-:W-:Y:S06]  /*0540*/  BRA.U UP1, `(.L_x_2) ;  /* 0xfffffffd01347547 */ /* 0x000fec000b83ffff */
.L_x_1:
[----:B------:R-:W-:Y:S05]  /*0550*/  BRA.U !UP0, `(.L_x_0) ;  /* 0x00000005083c7547 */ /* 0x000fea000b800000 */
[----:B------:R-:W-:Y:S01]  /*0560*/  UISETP.GE.U32.AND UP0, UPT, UR19, 0x4, UPT ;  /* 0x000000041300788c */ /* 0x000fe2000bf06070 */
[----:B------:R-:W-:Y:S01]  /*0570*/  IMAD R2, R0, UR18, RZ ;  /* 0x0000001200027c24 */ /* 0x000fe2000f8e02ff */
[----:B------:R-:W-:-:S04]  /*0580*/  ULOP3.LUT UR5, UR18, 0x3, URZ, 0xc0, !UPT ;  /* 0x0000000312057892 */ /* 0x000fc8000f8ec0ff */
[----:B------:R-:W-:-:S03]  /*0590*/  UISETP.NE.AND UP1, UPT, UR5, URZ, UPT ;  /* 0x000000ff0500728c */ /* 0x000fc6000bf25270 */
[----:B------:R-:W-:Y:S08]  /*05a0*/  BRA.U !UP0, `(.L_x_3) ;  /* 0x00000001087c7547 */ /* 0x000ff0000b800000 */
[----:B------:R-:W0:Y:S01]  /*05b0*/  LDC.64 R6, c[0x0][0x388] ;  /* 0x0000e200ff067b82 */ /* 0x000e220000000a00 */
[----:B------:R-:W1:Y:S01]  /*05c0*/  LDCU.64 UR6, c[0x0][0x380] ;  /* 0x00007000ff0677ac */ /* 0x000e620008000a00 */
[----:B------:R-:W-:Y:S01]  /*05d0*/  MOV R4, UR4 ;  /* 0x0000000400047c02 */ /* 0x000fe20008000f00 */
[C---:B------:R-:W-:Y:S01]  /*05e0*/  VIADD R3, R2.reuse, UR4 ;  /* 0x0000000402037c36 */ /* 0x040fe20008000000 */
[----:B------:R-:W-:Y:S02]  /*05f0*/  MOV R11, UR18 ;  /* 0x00000012000b7c02 */ /* 0x000fe40008000f00 */
[----:B------:R-:W-:Y:S01]  /*0600*/  IADD3 R14, P0, PT, R2, UR4, RZ ;  /* 0x00000004020e7c10 */ /* 0x000fe2000ff1e0ff */
[----:B------:R-:W-:Y:S01]  /*0610*/  IMAD R5, R4, UR18, R13 ;  /* 0x0000001204057c24 */ /* 0x000fe2000f8e020d */
[----:B------:R-:W2:Y:S01]  /*0620*/  LDC.64 R8, c[0x0][0x380] ;  /* 0x0000e000ff087b82 */ /* 0x000ea20000000a00 */
[----:B------:R-:W-:Y:S02]  /*0630*/  MOV R15, UR18 ;  /* 0x00000012000f7c02 */ /* 0x000fe40008000f00 */
[----:B------:R-:W-:Y:S01]  /*0640*/  MOV R17, UR18 ;  /* 0x0000001200117c02 */ /* 0x000fe20008000f00 */
[----:B0-----:R-:W-:-:S04]  /*0650*/  IMAD.WIDE R6, R5, 0x4, R6 ;  /* 0x0000000405067825 */ /* 0x001fc800078e0206 */
[----:B------:R-:W-:Y:S02]  /*0660*/  IMAD.WIDE.U32 R10, R11, 0x4, R6 ;  /* 0x000000040b0a7825 */ /* 0x000fe400078e0006 */
[----:B------:R-:W3:Y:S02]  /*0670*/  LDG.E R6, desc[UR16][R6.64] ;  /* 0x0000001006067981 */ /* 0x000ee4000c1e1900 */
[----:B--2---:R-:W-:Y:S01]  /*0680*/  IMAD.WIDE.U32 R8, R3, 0x4, R8 ;  /* 0x0000000403087825 */ /* 0x004fe200078e0008 */
[----:B------:R-:W-:Y:S02]  /*0690*/  IADD3.X R3, PT, PT, RZ, RZ, RZ, P0, !PT ;  /* 0x000000ffff037210 */ /* 0x000fe400007fe4ff */
[----:B-1----:R-:W-:-:S03]  /*06a0*/  LEA R4, P0, R14, UR6, 0x2 ;  /* 0x000000060e047c11 */ /* 0x002fc6000f8010ff */
[----:B------:R-:W3:Y:S01]  /*06b0*/  LDG.E R9, desc[UR16][R8.64] ;  /* 0x0000001008097981 */ /* 0x000ee2000c1e1900 */
[----:B------:R-:W-:Y:S01]  /*06c0*/  LEA.HI.X R5, R14, UR7, R3, 0x2, P0 ;  /* 0x000000070e057c11 */ /* 0x000fe200080f1403 */
[----:B------:R-:W-:Y:S02]  /*06d0*/  IMAD.WIDE.U32 R14, R15, 0x4, R10 ;  /* 0x000000040f0e7825 */ /* 0x000fe400078e000a */
[----:B------:R-:W2:Y:S04]  /*06e0*/  LDG.E R3, desc[UR16][R10.64] ;  /* 0x000000100a037981 */ /* 0x000ea8000c1e1900 */
[----:B------:R-:W2:Y:S01]  /*06f0*/  LDG.E R18, desc[UR16][R4.64+0x4] ;  /* 0x0000041004127981 */ /* 0x000ea2000c1e1900 */
[----:B------:R-:W-:-:S03]  /*0700*/  IMAD.WIDE.U32 R16, R17, 0x4, R14 ;  /* 0x0000000411107825 */ /* 0x000fc600078e000e */
[----:B------:R-:W4:Y:S04]  /*0710*/  LDG.E R19, desc[UR16][R14.64] ;  /* 0x000000100e137981 */ /* 0x000f28000c1e1900 */
[----:B------:R-:W4:Y:S04]  /*0720*/  LDG.E R20, desc[UR16][R4.64+0x8] ;  /* 0x0000081004147981 */ /* 0x000f28000c1e1900 */
[----:B------:R-:W5:Y:S04]  /*0730*/  LDG.E R22, desc[UR16][R4.64+0xc] ;  /* 0x00000c1004167981 */ /* 0x000f68000c1e1900 */
[----:B------:R-:W5:Y:S01]  /*0740*/  LDG.E R16, desc[UR16][R16.64] ;  /* 0x0000001010107981 */ /* 0x000f62000c1e1900 */
[----:B------:R-:W-:Y:S01]  /*0750*/  UIADD3 UR4, UPT, UPT, UR4, 0x4, URZ ;  /* 0x0000000404047890 */ /* 0x000fe2000fffe0ff */
[----:B---3--:R-:W-:-:S04]  /*0760*/  FFMA R9, R9, R6, R12 ;  /* 0x0000000609097223 */ /* 0x008fc8000000000c */
[----:B--2---:R-:W-:-:S04]  /*0770*/  FFMA R3, R18, R3, R9 ;  /* 0x0000000312037223 */ /* 0x004fc80000000009 */
[----:B----4-:R-:W-:-:S04]  /*0780*/  FFMA R3, R20, R19, R3 ;  /* 0x0000001314037223 */ /* 0x010fc80000000003 */
[----:B-----5:R-:W-:-:S07]  /*0790*/  FFMA R12, R22, R16, R3 ;  /* 0x00000010160c7223 */ /* 0x020fce0000000003 */
.L_x_3:
[----:B------:R-:W-:Y:S05]  /*07a0*/  BRA.U !UP1, `(.L_x_0) ;  /* 0x0000000109a87547 */ /* 0x000fea000b800000 */
[----:B------:R-:W-:Y:S01]  /*07b0*/  UISETP.NE.AND UP0, UPT, UR5, 0x1, UPT ;  /* 0x000000010500788c */ /* 0x000fe2000bf05270 */
[----:B------:R-:W-:Y:S01]  /*07c0*/  MOV R4, UR4 ;  /* 0x0000000400047c02 */ /* 0x000fe20008000f00 */
[----:B------:R-:W-:Y:S02]  /*07d0*/  ULOP3.LUT UR5, UR18, 0x1, URZ, 0xc0, !UPT ;  /* 0x0000000112057892 */ /* 0x000fe4000f8ec0ff */
[----:B------:R-:W-:Y:S02]  /*07e0*/  MOV R17, UR18 ;  /* 0x0000001200117c02 */ /* 0x000fe40008000f00 */
[----:B------:R-:W-:Y:S01]  /*07f0*/  UISETP.NE.U32.AND UP1, UPT, UR5, 0x1, UPT ;  /* 0x000000010500788c */ /* 0x000fe2000bf25070 */
[----:B------:R-:W-:-:S04]  /*0800*/  PLOP3.LUT P1, PT, PT, PT, UP0, 0x80, 0x8 ;  /* 0x000000000008781c */ /* 0x000fc80003f2f008 */
[----:B------:R-:W0:Y:S01]  /*0810*/  @UP0 LDCU.128 UR8, c[0x0][0x380] ;  /* 0x00007000ff0807ac */ /* 0x000e220008000c00 */
[----:B------:R-:W-:Y:S01]  /*0820*/  PLOP3.LUT P0, PT, PT, PT, UP1, 0x80, 0x8 ;  /* 0x000000000008781c */ /* 0x000fe20003f0f018 */
[----:B------:R-:W1:Y:S04]  /*0830*/  @UP0 LDCU.64 UR6, c[0x0][0x380] ;  /* 0x00007000ff0607ac */ /* 0x000e680008000a00 */
[----:B------:R-:W2:Y:S03]  /*0840*/  @!UP1 LDCU.128 UR12, c[0x0][0x380] ;  /* 0x00007000ff0c97ac */ /* 0x000ea60008000c00 */
[C---:B------:R-:W-:Y:S02]  /*0850*/  @P1 IADD3 R3, PT, PT, R2.reuse, UR4, RZ ;  /* 0x0000000402031c10 */ /* 0x040fe4000fffe0ff */
[----:B------:R-:W-:Y:S01]  /*0860*/  @P1 IADD3 R5, P2, PT, R2, UR4, RZ ;  /* 0x0000000402051c10 */ /* 0x000fe2000ff5e0ff */
[----:B------:R-:W-:-:S03]  /*0870*/  @UP0 UIADD3 UR4, UPT, UPT, UR4, 0x2, URZ ;  /* 0x0000000204040890 */ /* 0x000fc6000fffe0ff */
[----:B------:R-:W-:Y:S02]  /*0880*/  @P1 IADD3.X R8, PT, PT, RZ, RZ, RZ, P2, !PT ;  /* 0x000000ffff081210 */ /* 0x000fe400017fe4ff */
[----:B0-----:R-:W-:Y:S01]  /*0890*/  MOV R14, UR8 ;  /* 0x00000008000e7c02 */ /* 0x001fe20008000f00 */
[----:B------:R-:W-:Y:S01]  /*08a0*/  IMAD.U32 R6, RZ, RZ, UR10 ;  /* 0x0000000aff067e24 */ /* 0x000fe2000f8e00ff */
[----:B------:R-:W-:Y:S02]  /*08b0*/  MOV R15, UR9 ;  /* 0x00000009000f7c02 */ /* 0x000fe40008000f00 */
[----:B------:R-:W-:Y:S01]  /*08c0*/  MOV R7, UR11 ;  /* 0x0000000b00077c02 */ /* 0x000fe20008000f00 */
[----:B------:R-:W-:-:S04]  /*08d0*/  @P1 IMAD.WIDE.U32 R14, R3, 0x4, R14 ;  /* 0x00000004030e1825 */ /* 0x000fc800078e000e */
[----:B------:R-:W-:Y:S01]  /*08e0*/  @P1 IMAD R3, R4, UR18, R13 ;  /* 0x0000001204031c24 */ /* 0x000fe2000f8e020d */
[----:B-1----:R-:W-:Y:S02]  /*08f0*/  @P1 LEA R4, P2, R5, UR6, 0x2 ;  /* 0x0000000605041c11 */ /* 0x002fe4000f8410ff */
[----:B------:R-:W-:Y:S01]  /*0900*/  MOV R18, UR4 ;  /* 0x0000000400127c02 */ /* 0x000fe20008000f00 */
[----:B------:R-:W-:Y:S01]  /*0910*/  @P1 IMAD.WIDE R6, R3, 0x4, R6 ;  /* 0x0000000403061825 */ /* 0x000fe200078e0206 */
[----:B------:R-:W-:Y:S01]  /*0920*/  @P1 LEA.HI.X R5, R5, UR7, R8, 0x2, P2 ;  /* 0x0000000705051c11 */ /* 0x000fe200090f1408 */
[----:B------:R-:W3:Y:S01]  /*0930*/  @P1 LDG.E R3, desc[UR16][R14.64] ;  /* 0x000000100e031981 */ /* 0x000ee2000c1e1900 */
[----:B--2---:R-:W-:Y:S01]  /*0940*/  MOV R8, UR12 ;  /* 0x0000000c00087c02 */ /* 0x004fe20008000f00 */
[----:B------:R-:W-:Y:S01]  /*0950*/  @!P0 IMAD R21, R18, UR18, R13 ;  /* 0x0000001212158c24 */ /* 0x000fe2000f8e020d */
[----:B------:R-:W-:Y:S01]  /*0960*/  MOV R9, UR13 ;  /* 0x0000000d00097c02 */ /* 0x000fe20008000f00 */
[----:B------:R-:W-:Y:S01]  /*0970*/  @P1 IMAD.WIDE.U32 R16, R17, 0x4, R6 ;  /* 0x0000000411101825 */ /* 0x000fe200078e0006 */
[----:B------:R-:W-:Y:S01]  /*0980*/  @!P0 IADD3 R19, PT, PT, R2, UR4, RZ ;  /* 0x0000000402138c10 */ /* 0x000fe2000fffe0ff */
[----:B------:R-:W3:Y:S01]  /*0990*/  @P1 LDG.E R6, desc[UR16][R6.64] ;  /* 0x0000001006061981 */ /* 0x000ee2000c1e1900 */
[----:B------:R-:W-:-:S02]  /*09a0*/  MOV R10, UR14 ;  /* 0x0000000e000a7c02 */ /* 0x000fc40008000f00 */
[----:B------:R-:W-:Y:S01]  /*09b0*/  MOV R11, UR15 ;  /* 0x0000000f000b7c02 */ /* 0x000fe20008000f00 */
[----:B------:R-:W-:Y:S01]  /*09c0*/  @!P0 IMAD.WIDE.U32 R8, R19, 0x4, R8 ;  /* 0x0000000413088825 */ /* 0x000fe200078e0008 */
[----:B------:R-:W2:Y:S03]  /*09d0*/  @P1 LDG.E R16, desc[UR16][R16.64] ;  /* 0x0000001010101981 */ /* 0x000ea6000c1e1900 */
[----:B------:R-:W-:Y:S01]  /*09e0*/  @!P0 IMAD.WIDE R10, R21, 0x4, R10 ;  /* 0x00000004150a8825 */ /* 0x000fe200078e020a */
[----:B------:R-:W2:Y:S04]  /*09f0*/  @P1 LDG.E R4, desc[UR16][R4.64+0x4] ;  /* 0x0000041004041981 */ /* 0x000ea8000c1e1900 */
[----:B------:R-:W4:Y:S04]  /*0a00*/  @!P0 LDG.E R9, desc[UR16][R8.64] ;  /* 0x0000001008098981 */ /* 0x000f28000c1e1900 */
[----:B------:R-:W4:Y:S01]  /*0a10*/  @!P0 LDG.E R10, desc[UR16][R10.64] ;  /* 0x000000100a0a8981 */ /* 0x000f22000c1e1900 */
[----:B---3--:R-:W-:-:S04]  /*0a20*/  @P1 FFMA R3, R3, R6, R12 ;  /* 0x0000000603031223 */ /* 0x008fc8000000000c */
[----:B--2---:R-:W-:-:S04]  /*0a30*/  @P1 FFMA R12, R4, R16, R3 ;  /* 0x00000010040c1223 */ /* 0x004fc80000000003 */
[----:B----4-:R-:W-:-:S07]  /*0a40*/  @!P0 FFMA R12, R9, R10, R12 ;  /* 0x0000000a090c8223 */ /* 0x010fce000000000c */
.L_x_0:
[----:B------:R-:W0:Y:S01]  /*0a50*/  LDC.64 R2, c[0x0][0x390] ;  /* 0x0000e400ff027b82 */ /* 0x000e220000000a00 */
[----:B------:R-:W-:-:S04]  /*0a60*/  IMAD R13, R0, UR18, R13 ;  /* 0x00000012000d7c24 */ /* 0x000fc8000f8e020d */
[----:B0-----:R-:W-:-:S05]  /*0a70*/  IMAD.WIDE R2, R13, 0x4, R2 ;  /* 0x000000040d027825 */ /* 0x001fca00078e0202 */
[----:B------:R-:W-:Y:S01]  /*0a80*/  STG.E desc[UR16][R2.64], R12 ;  /* 0x0000000c02007986 */ /* 0x000fe2000c101910 */
[----:B------:R-:W-:Y:S05]  /*0a90*/  EXIT ;  /* 0x000000000000794d */ /* 0x000fea0003800000 */
.L_x_4:
[----:B------:R-:W-:-:S00]  /*0aa0*/  BRA `(.L_x_4) ;  /* 0xfffffffc00fc7947 */ /* 0x000fc0000383ffff */
[----:B------:R-:W-:-:S00]  /*0ab0*/  NOP ;  /* 0x0000000000007918 */ /* 0x000fc00000000000 */
        /* <DEDUP_REMOVED lines=12> */
.L_x_5:


//--------------------- .nv.shared.reserved.0     --------------------------
	.section	.nv.shared.reserved.0,"aw",@nobits
	.weak		__nv_reservedSMEM_offset_0_alias
	.size		__nv_reservedSMEM_offset_0_alias, 0, 64
	.other		__nv_reservedSMEM_offset_0_alias,@"STO_CUDA_RESERVED_SHARED STV_DEFAULT"
__nv_reservedSMEM_offset_0_alias:
	.zero		0
	.zero		64


//--------------------- .nv.constant0._Z6kernelPfS_S_i --------------------------
	.section	.nv.constant0._Z6kernelPfS_S_i,"a",@progbits
	.sectionflags	@""
	.align	4
.nv.constant0._Z6kernelPfS_S_i:
	.zero		924


//--------------------- SYMBOLS --------------------------

	.type		.nv.reservedSmem.offset0,@object
	.size		.nv.reservedSmem.offset0,0x4
